//
// Generated by NVIDIA NVVM Compiler
//
// Compiler Build ID: CL-36424714
// Cuda compilation tools, release 13.0, V13.0.88
// Based on NVVM 20.0.0
//

.version 9.0
.target sm_100
.address_size 64

	// .globl	_Z10ELU_KernelPKfPfmmf

.visible .entry _Z10ELU_KernelPKfPfmmf(
	.param .u64 .ptr .align 1 _Z10ELU_KernelPKfPfmmf_param_0,
	.param .u64 .ptr .align 1 _Z10ELU_KernelPKfPfmmf_param_1,
	.param .u64 _Z10ELU_KernelPKfPfmmf_param_2,
	.param .u64 _Z10ELU_KernelPKfPfmmf_param_3,
	.param .f32 _Z10ELU_KernelPKfPfmmf_param_4
)
{
	.reg .pred 	%p<3>;
	.reg .b32 	%r<7>;
	.reg .b32 	%f<18>;
	.reg .b64 	%rd<13>;

	ld.param.u64 	%rd2, [_Z10ELU_KernelPKfPfmmf_param_0];
	ld.param.u64 	%rd3, [_Z10ELU_KernelPKfPfmmf_param_1];
	ld.param.u64 	%rd4, [_Z10ELU_KernelPKfPfmmf_param_2];
	ld.param.u64 	%rd5, [_Z10ELU_KernelPKfPfmmf_param_3];
	ld.param.f32 	%f4, [_Z10ELU_KernelPKfPfmmf_param_4];
	mov.u32 	%r1, %ctaid.x;
	mov.u32 	%r2, %ntid.x;
	mov.u32 	%r3, %tid.x;
	mad.lo.s32 	%r4, %r1, %r2, %r3;
	cvt.u64.u32 	%rd1, %r4;
	mul.lo.s64 	%rd6, %rd5, %rd4;
	setp.le.u64 	%p1, %rd6, %rd1;
	@%p1 bra 	$L__BB0_4;
	cvta.to.global.u64 	%rd7, %rd2;
	shl.b64 	%rd8, %rd1, 2;
	add.s64 	%rd9, %rd7, %rd8;
	ld.global.f32 	%f17, [%rd9];
	setp.gt.f32 	%p2, %f17, 0f00000000;
	@%p2 bra 	$L__BB0_3;
	fma.rn.f32 	%f5, %f17, 0f3BBB989D, 0f3F000000;
	cvt.sat.f32.f32 	%f6, %f5;
	mov.f32 	%f7, 0f4B400001;
	mov.f32 	%f8, 0f437C0000;
	fma.rm.f32 	%f9, %f6, %f8, %f7;
	add.f32 	%f10, %f9, 0fCB40007F;
	neg.f32 	%f11, %f10;
	fma.rn.f32 	%f12, %f17, 0f3FB8AA3B, %f11;
	fma.rn.f32 	%f13, %f17, 0f32A57060, %f12;
	mov.b32 	%r5, %f9;
	shl.b32 	%r6, %r5, 23;
	mov.b32 	%f14, %r6;
	ex2.approx.ftz.f32 	%f15, %f13;
	fma.rn.f32 	%f16, %f15, %f14, 0fBF800000;
	mul.f32 	%f17, %f4, %f16;
$L__BB0_3:
	cvta.to.global.u64 	%rd10, %rd3;
	add.s64 	%rd12, %rd10, %rd8;
	st.global.f32 	[%rd12], %f17;
$L__BB0_4:
	ret;

}


// ===== COMPILED SASS (sm_100) =====

	.target	sm_100

	.elftype	@"ET_EXEC"


//--------------------- .note.nv.tkinfo           --------------------------
	.section	.note.nv.tkinfo,"",@"SHT_NOTE"
	.sectionflags	@"SHF_NOTE_NV_TKINFO"
	.tkinfo
        /*0018*/ 	.word	0x00000002
        /*0030*/ 	.string	""
        /*0030*/ 	.string	"ptxas"
        /*0030*/ 	.string	"Cuda compilation tools, release 13.0, V13.0.88"
        /*0030*/ 	.string	"Build cuda_13.0.r13.0/compiler.36424714_0"
        /*0030*/ 	.string	"-arch sm_100 -m 64 "



//--------------------- .note.nv.cuinfo           --------------------------
	.section	.note.nv.cuinfo,"",@"SHT_NOTE"
	.sectionflags	@"SHF_NOTE_NV_CUINFO"
        /*0018*/ 	.short	0x0002
        /*001a*/ 	.short	0x0064
        /*001c*/ 	.short	0x0082
	.zero		2


//--------------------- .nv.info                  --------------------------
	.section	.nv.info,"",@"SHT_CUDA_INFO"
	.align	4


	//----- nvinfo : EIATTR_REGCOUNT
	.align		4
        /*0000*/ 	.byte	0x04, 0x2f
        /*0002*/ 	.short	(.L_1 - .L_0)
	.align		4
.L_0:
        /*0004*/ 	.word	index@(_Z10ELU_KernelPKfPfmmf)
        /*0008*/ 	.word	0x00000009


	//----- nvinfo : EIATTR_FRAME_SIZE
	.align		4
.L_1:
        /*000c*/ 	.byte	0x04, 0x11
        /*000e*/ 	.short	(.L_3 - .L_2)
	.align		4
.L_2:
        /*0010*/ 	.word	index@(_Z10ELU_KernelPKfPfmmf)
        /*0014*/ 	.word	0x00000000


	//----- nvinfo : EIATTR_MIN_STACK_SIZE
	.align		4
.L_3:
        /*0018*/ 	.byte	0x04, 0x12
        /*001a*/ 	.short	(.L_5 - .L_4)
	.align		4
.L_4:
        /*001c*/ 	.word	index@(_Z10ELU_KernelPKfPfmmf)
        /*0020*/ 	.word	0x00000000
.L_5:


//--------------------- .nv.compat                --------------------------
	.section	.nv.compat,"",@"SHT_CUDA_COMPAT_INFO"
	.align	4
        /*0000*/ 	.byte	0x02, 0x09, 0x00, 0x00, 0x02, 0x02, 0x01, 0x00, 0x02, 0x05, 0x05, 0x00, 0x03, 0x07, 0x01, 0x01
        /*0010*/ 	.byte	0x02, 0x03, 0x00, 0x00, 0x02, 0x06, 0x01, 0x00, 0x04, 0x0b, 0x08, 0x00, 0x09, 0x00, 0x00, 0x00
        /*0020*/ 	.byte	0x00, 0x00, 0x00, 0x00


//--------------------- .nv.info._Z10ELU_KernelPKfPfmmf --------------------------
	.section	.nv.info._Z10ELU_KernelPKfPfmmf,"",@"SHT_CUDA_INFO"
	.sectionflags	@""
	.align	4


	//----- nvinfo : EIATTR_CUDA_API_VERSION
	.align		4
        /*0000*/ 	.byte	0x04, 0x37
        /*0002*/ 	.short	(.L_7 - .L_6)
.L_6:
        /*0004*/ 	.word	0x00000082


	//----- nvinfo : EIATTR_KPARAM_INFO
	.align		4
.L_7:
        /*0008*/ 	.byte	0x04, 0x17
        /*000a*/ 	.short	(.L_9 - .L_8)
.L_8:
        /*000c*/ 	.word	0x00000000
        /*0010*/ 	.short	0x0004
        /*0012*/ 	.short	0x0020
        /*0014*/ 	.byte	0x00, 0xf0, 0x11, 0x00


	//----- nvinfo : EIATTR_KPARAM_INFO
	.align		4
.L_9:
        /*0018*/ 	.byte	0x04, 0x17
        /*001a*/ 	.short	(.L_11 - .L_10)
.L_10:
        /*001c*/ 	.word	0x00000000
        /*0020*/ 	.short	0x0003
        /*0022*/ 	.short	0x0018
        /*0024*/ 	.byte	0x00, 0xf0, 0x21, 0x00


	//----- nvinfo : EIATTR_KPARAM_INFO
	.align		4
.L_11:
        /*0028*/ 	.byte	0x04, 0x17
        /*002a*/ 	.short	(.L_13 - .L_12)
.L_12:
        /*002c*/ 	.word	0x00000000
        /*0030*/ 	.short	0x0002
        /*0032*/ 	.short	0x0010
        /*0034*/ 	.byte	0x00, 0xf0, 0x21, 0x00


	//----- nvinfo : EIATTR_KPARAM_INFO
	.align		4
.L_13:
        /*0038*/ 	.byte	0x04, 0x17
        /*003a*/ 	.short	(.L_15 - .L_14)
.L_14:
        /*003c*/ 	.word	0x00000000
        /*0040*/ 	.short	0x0001
        /*0042*/ 	.short	0x0008
        /*0044*/ 	.byte	0x00, 0xf5, 0x21, 0x00


	//----- nvinfo : EIATTR_KPARAM_INFO
	.align		4
.L_15:
        /*0048*/ 	.byte	0x04, 0x17
        /*004a*/ 	.short	(.L_17 - .L_16)
.L_16:
        /*004c*/ 	.word	0x00000000
        /*0050*/ 	.short	0x0000
        /*0052*/ 	.short	0x0000
        /*0054*/ 	.byte	0x00, 0xf5, 0x21, 0x00


	//----- nvinfo : EIATTR_SPARSE_MMA_MASK
	.align		4
.L_17:
        /*0058*/ 	.byte	0x03, 0x50
        /*005a*/ 	.short	0x0000


	//----- nvinfo : EIATTR_MAXREG_COUNT
	.align		4
        /*005c*/ 	.byte	0x03, 0x1b
        /*005e*/ 	.short	0x00ff


	//----- nvinfo : EIATTR_MERCURY_ISA_VERSION
	.align		4
        /*0060*/ 	.byte	0x03, 0x5f
        /*0062*/ 	.short	0x0101


	//----- nvinfo : EIATTR_VRC_CTA_INIT_COUNT
	.align		4
        /*0064*/ 	.byte	0x02, 0x4a
	.zero		1
	.zero		1


	//----- nvinfo : EIATTR_EXIT_INSTR_OFFSETS
	.align		4
        /*0068*/ 	.byte	0x04, 0x1c
        /*006a*/ 	.short	(.L_19 - .L_18)


	//   ....[0]....
.L_18:
        /*006c*/ 	.word	0x000000d0


	//   ....[1]....
        /*0070*/ 	.word	0x00000290


	//----- nvinfo : EIATTR_CRS_STACK_SIZE
	.align		4
.L_19:
        /*0074*/ 	.byte	0x04, 0x1e
        /*0076*/ 	.short	(.L_21 - .L_20)
.L_20:
        /*0078*/ 	.word	0x00000000


	//----- nvinfo : EIATTR_CBANK_PARAM_SIZE
	.align		4
.L_21:
        /*007c*/ 	.byte	0x03, 0x19
        /*007e*/ 	.short	0x0024


	//----- nvinfo : EIATTR_PARAM_CBANK
	.align		4
        /*0080*/ 	.byte	0x04, 0x0a
        /*0082*/ 	.short	(.L_23 - .L_22)
	.align		4
.L_22:
        /*0084*/ 	.word	index@(.nv.constant0._Z10ELU_KernelPKfPfmmf)
        /*0088*/ 	.short	0x0380
        /*008a*/ 	.short	0x0024


	//----- nvinfo : EIATTR_SW_WAR
	.align		4
.L_23:
        /*008c*/ 	.byte	0x04, 0x36
        /*008e*/ 	.short	(.L_25 - .L_24)
.L_24:
        /*0090*/ 	.word	0x00000008
.L_25:


//--------------------- .nv.callgraph             --------------------------
	.section	.nv.callgraph,"",@"SHT_CUDA_CALLGRAPH"
	.align	4
	.sectionentsize	8
	.align		4
        /*0000*/ 	.word	0x00000000
	.align		4
        /*0004*/ 	.word	0xffffffff
	.align		4
        /*0008*/ 	.word	0x00000000
	.align		4
        /*000c*/ 	.word	0xfffffffe
	.align		4
        /*0010*/ 	.word	0x00000000
	.align		4
        /*0014*/ 	.word	0xfffffffd
	.align		4
        /*0018*/ 	.word	0x00000000
	.align		4
        /*001c*/ 	.word	0xfffffffc


//--------------------- .text._Z10ELU_KernelPKfPfmmf --------------------------
	.section	.text._Z10ELU_KernelPKfPfmmf,"ax",@progbits
	.align	128
        .global         _Z10ELU_KernelPKfPfmmf
        .type           _Z10ELU_KernelPKfPfmmf,@function
        .size           _Z10ELU_KernelPKfPfmmf,(.L_x_3 - _Z10ELU_KernelPKfPfmmf)
        .other          _Z10ELU_KernelPKfPfmmf,@"STO_CUDA_ENTRY STV_DEFAULT"
_Z10ELU_KernelPKfPfmmf:
.text._Z10ELU_KernelPKfPfmmf:
[----:B------:R-:W-:Y:S01]  /*0000*/  LDC R1, c[0x0][0x37c] ;  /* 0x0000df00ff017b82 */ /* 0x000fe20000000800 */
[----:B------:R-:W0:Y:S01]  /*0010*/  S2R R3, SR_TID.X ;  /* 0x0000000000037919 */ /* 0x000e220000002100 */
[----:B------:R-:W1:Y:S06]  /*0020*/  LDCU.128 UR8, c[0x0][0x390] ;  /* 0x00007200ff0877ac */ /* 0x000e6c0008000c00 */
[----:B------:R-:W0:Y:S08]  /*0030*/  S2UR UR7, SR_CTAID.X ;  /* 0x00000000000779c3 */ /* 0x000e300000002500 */
[----:B------:R-:W0:Y:S01]  /*0040*/  LDC R0, c[0x0][0x360] ;  /* 0x0000d800ff007b82 */ /* 0x000e220000000800 */
[----:B-1----:R-:W-:-:S02]  /*0050*/  UIMAD UR6, UR11, UR8, URZ ;  /* 0x000000080b0672a4 */ /* 0x002fc4000f8e02ff */
[----:B------:R-:W-:Y:S02]  /*0060*/  UIMAD.WIDE.U32 UR4, UR10, UR8, URZ ;  /* 0x000000080a0472a5 */ /* 0x000fe4000f8e00ff */
[----:B------:R-:W-:-:S04]  /*0070*/  UIMAD UR6, UR10, UR9, UR6 ;  /* 0x000000090a0672a4 */ /* 0x000fc8000f8e0206 */
[----:B------:R-:W-:-:S06]  /*0080*/  UIADD3 UR5, UPT, UPT, UR5, UR6, URZ ;  /* 0x0000000605057290 */ /* 0x000fcc000fffe0ff */
[----:B------:R-:W-:Y:S01]  /*0090*/  MOV R2, UR5 ;  /* 0x0000000500027c02 */ /* 0x000fe20008000f00 */
[----:B0-----:R-:W-:-:S05]  /*00a0*/  IMAD R0, R0, UR7, R3 ;  /* 0x0000000700007c24 */ /* 0x001fca000f8e0203 */
[----:B------:R-:W-:-:S04]  /*00b0*/  ISETP.LT.U32.AND P0, PT, R0, UR4, PT ;  /* 0x0000000400007c0c */ /* 0x000fc8000bf01070 */
[----:B------:R-:W-:-:S13]  /*00c0*/  ISETP.GT.U32.AND.EX P0, PT, R2, RZ, PT, P0 ;  /* 0x000000ff0200720c */ /* 0x000fda0003f04100 */
[----:B------:R-:W-:Y:S05]  /*00d0*/  @!P0 EXIT ;  /* 0x000000000000894d */ /* 0x000fea0003800000 */
[----:B------:R-:W0:Y:S01]  /*00e0*/  LDCU.64 UR6, c[0x0][0x380] ;  /* 0x00007000ff0677ac */ /* 0x000e220008000a00 */
[----:B------:R-:W-:Y:S02]  /*00f0*/  SHF.L.U32 R4, R0, 0x2, RZ ;  /* 0x0000000200047819 */ /* 0x000fe400000006ff */
[----:B------:R-:W-:Y:S01]  /*0100*/  SHF.R.U32.HI R6, RZ, 0x1e, R0 ;  /* 0x0000001eff067819 */ /* 0x000fe20000011600 */
[----:B------:R-:W1:Y:S01]  /*0110*/  LDCU.64 UR4, c[0x0][0x358] ;  /* 0x00006b00ff0477ac */ /* 0x000e620008000a00 */
[----:B0-----:R-:W-:-:S04]  /*0120*/  IADD3 R2, P0, PT, R4, UR6, RZ ;  /* 0x0000000604027c10 */ /* 0x001fc8000ff1e0ff */
[----:B------:R-:W-:-:S05]  /*0130*/  IADD3.X R3, PT, PT, R6, UR7, RZ, P0, !PT ;  /* 0x0000000706037c10 */ /* 0x000fca00087fe4ff */
[----:B-1----:R-:W2:Y:S01]  /*0140*/  LDG.E R5, desc[UR4][R2.64] ;  /* 0x0000000402057981 */ /* 0x002ea2000c1e1900 */
[----:B------:R-:W-:Y:S01]  /*0150*/  BSSY.RECONVERGENT B0, `(.L_x_0) ;  /* 0x000000f000007945 */ /* 0x000fe20003800200 */
[----:B--2---:R-:W-:-:S13]  /*0160*/  FSETP.GT.AND P0, PT, R5, RZ, PT ;  /* 0x000000ff0500720b */ /* 0x004fda0003f04000 */
[----:B------:R-:W-:Y:S05]  /*0170*/  @P0 BRA `(.L_x_1) ;  /* 0x0000000000300947 */ /* 0x000fea0003800000 */
[----:B------:R-:W-:Y:S02]  /*0180*/  HFMA2 R3, -RZ, RZ, 3.7421875, 0 ;  /* 0x437c0000ff037431 */ /* 0x000fe400000001ff */
[----:B------:R-:W-:Y:S01]  /*0190*/  IMAD.MOV.U32 R0, RZ, RZ, 0x3bbb989d ;  /* 0x3bbb989dff007424 */ /* 0x000fe200078e00ff */
[----:B------:R-:W0:Y:S03]  /*01a0*/  LDCU UR6, c[0x0][0x3a0] ;  /* 0x00007400ff0677ac */ /* 0x000e260008000800 */
[----:B------:R-:W-:-:S04]  /*01b0*/  FFMA.SAT R0, R5, R0, 0.5 ;  /* 0x3f00000005007423 */ /* 0x000fc80000002000 */
[----:B------:R-:W-:-:S04]  /*01c0*/  FFMA.RM R0, R0, R3, 12582913 ;  /* 0x4b40000100007423 */ /* 0x000fc80000004003 */
[C---:B------:R-:W-:Y:S01]  /*01d0*/  FADD R2, R0.reuse, -12583039 ;  /* 0xcb40007f00027421 */ /* 0x040fe20000000000 */
[----:B------:R-:W-:-:S03]  /*01e0*/  IMAD.SHL.U32 R0, R0, 0x800000, RZ ;  /* 0x0080000000007824 */ /* 0x000fc600078e00ff */
[----:B------:R-:W-:-:S04]  /*01f0*/  FFMA R2, R5, 1.4426950216293334961, -R2 ;  /* 0x3fb8aa3b05027823 */ /* 0x000fc80000000802 */
[----:B------:R-:W-:-:S04]  /*0200*/  FFMA R2, R5, 1.925963033500011079e-08, R2 ;  /* 0x32a5706005027823 */ /* 0x000fc80000000002 */
[----:B------:R-:W1:Y:S02]  /*0210*/  MUFU.EX2 R3, R2 ;  /* 0x0000000200037308 */ /* 0x000e640000000800 */
[----:B-1----:R-:W-:-:S04]  /*0220*/  FFMA R0, R0, R3, -1 ;  /* 0xbf80000000007423 */ /* 0x002fc80000000003 */
[----:B0-----:R-:W-:-:S07]  /*0230*/  FMUL R5, R0, UR6 ;  /* 0x0000000600057c20 */ /* 0x001fce0008400000 */
.L_x_1:
[----:B------:R-:W-:Y:S05]  /*0240*/  BSYNC.RECONVERGENT B0 ;  /* 0x0000000000007941 */ /* 0x000fea0003800200 */
.L_x_0:
[----:B------:R-:W0:Y:S02]  /*0250*/  LDCU.64 UR6, c[0x0][0x388] ;  /* 0x00007100ff0677ac */ /* 0x000e240008000a00 */
[----:B0-----:R-:W-:-:S04]  /*0260*/  IADD3 R2, P0, PT, R4, UR6, RZ ;  /* 0x0000000604027c10 */ /* 0x001fc8000ff1e0ff */
[----:B------:R-:W-:-:S05]  /*0270*/  IADD3.X R3, PT, PT, R6, UR7, RZ, P0, !PT ;  /* 0x0000000706037c10 */ /* 0x000fca00087fe4ff */
[----:B------:R-:W-:Y:S01]  /*0280*/  STG.E desc[UR4][R2.64], R5 ;  /* 0x0000000502007986 */ /* 0x000fe2000c101904 */
[----:B------:R-:W-:Y:S05]  /*0290*/  EXIT ;  /* 0x000000000000794d */ /* 0x000fea0003800000 */
.L_x_2:
[----:B------:R-:W-:-:S00]  /*02a0*/  BRA `(.L_x_2) ;  /* 0xfffffffc00fc7947 */ /* 0x000fc0000383ffff */
[----:B------:R-:W-:-:S00]  /*02b0*/  NOP ;  /* 0x0000000000007918 */ /* 0x000fc00000000000 */
        /* <DEDUP_REMOVED lines=12> */
.L_x_3:


//--------------------- .nv.shared.reserved.0     --------------------------
	.section	.nv.shared.reserved.0,"aw",@nobits
	.weak		__nv_reservedSMEM_offset_0_alias
	.size		__nv_reservedSMEM_offset_0_alias, 0, 64
	.other		__nv_reservedSMEM_offset_0_alias,@"STO_CUDA_RESERVED_SHARED STV_DEFAULT"
__nv_reservedSMEM_offset_0_alias:
	.zero		0
	.zero		64


//--------------------- .nv.constant0._Z10ELU_KernelPKfPfmmf --------------------------
	.section	.nv.constant0._Z10ELU_KernelPKfPfmmf,"a",@progbits
	.sectionflags	@""
	.align	4
.nv.constant0._Z10ELU_KernelPKfPfmmf:
	.zero		932


//--------------------- SYMBOLS --------------------------

	.type		.nv.reservedSmem.offset0,@object
	.size		.nv.reservedSmem.offset0,0x4
